//
// Generated by NVIDIA NVVM Compiler
//
// Compiler Build ID: CL-36424714
// Cuda compilation tools, release 13.0, V13.0.88
// Based on NVVM 20.0.0
//

.version 9.0
.target sm_100
.address_size 64

	// .globl	_Z14iteratePoissonPfS_S_

.visible .entry _Z14iteratePoissonPfS_S_(
	.param .u64 .ptr .align 1 _Z14iteratePoissonPfS_S__param_0,
	.param .u64 .ptr .align 1 _Z14iteratePoissonPfS_S__param_1,
	.param .u64 .ptr .align 1 _Z14iteratePoissonPfS_S__param_2
)
{
	.reg .pred 	%p<2>;
	.reg .b32 	%r<18>;
	.reg .b32 	%f<11>;
	.reg .b64 	%rd<17>;
	.reg .b64 	%fd<5>;

	ld.param.u64 	%rd1, [_Z14iteratePoissonPfS_S__param_0];
	ld.param.u64 	%rd2, [_Z14iteratePoissonPfS_S__param_1];
	ld.param.u64 	%rd3, [_Z14iteratePoissonPfS_S__param_2];
	mov.u32 	%r2, %ctaid.x;
	mov.u32 	%r3, %ntid.x;
	mov.u32 	%r4, %tid.x;
	mad.lo.s32 	%r5, %r2, %r3, %r4;
	mov.u32 	%r6, %ctaid.y;
	mov.u32 	%r7, %ntid.y;
	mov.u32 	%r8, %tid.y;
	mad.lo.s32 	%r9, %r6, %r7, %r8;
	shl.b32 	%r11, %r9, 3;
	add.s32 	%r1, %r11, %r5;
	add.s32 	%r12, %r5, -1;
	add.s32 	%r13, %r9, -1;
	max.u32 	%r14, %r12, %r13;
	setp.gt.u32 	%p1, %r14, 5;
	@%p1 bra 	$L__BB0_2;
	cvta.to.global.u64 	%rd4, %rd3;
	cvta.to.global.u64 	%rd5, %rd1;
	cvta.to.global.u64 	%rd6, %rd2;
	add.s32 	%r15, %r1, -8;
	add.s32 	%r16, %r1, 8;
	add.s32 	%r17, %r1, -1;
	mul.wide.u32 	%rd7, %r15, 4;
	add.s64 	%rd8, %rd4, %rd7;
	ld.global.f32 	%f1, [%rd8];
	mul.wide.u32 	%rd9, %r16, 4;
	add.s64 	%rd10, %rd4, %rd9;
	ld.global.f32 	%f2, [%rd10];
	add.f32 	%f3, %f1, %f2;
	mul.wide.u32 	%rd11, %r17, 4;
	add.s64 	%rd12, %rd4, %rd11;
	ld.global.f32 	%f4, [%rd12];
	add.f32 	%f5, %f3, %f4;
	mul.wide.u32 	%rd13, %r1, 4;
	add.s64 	%rd14, %rd4, %rd13;
	ld.global.f32 	%f6, [%rd14+4];
	add.f32 	%f7, %f5, %f6;
	mul.f32 	%f8, %f7, 0f3E800000;
	cvt.f64.f32 	%fd1, %f8;
	add.s64 	%rd15, %rd5, %rd13;
	ld.global.f32 	%f9, [%rd15];
	cvt.f64.f32 	%fd2, %f9;
	mul.f64 	%fd3, %fd2, 0d3FC0000000000000;
	fma.rn.f64 	%fd4, %fd3, 0d3FC0000000000000, %fd1;
	cvt.rn.f32.f64 	%f10, %fd4;
	add.s64 	%rd16, %rd6, %rd13;
	st.global.f32 	[%rd16], %f10;
$L__BB0_2:
	ret;

}


// ===== COMPILED SASS (sm_100) =====

	.target	sm_100

	.elftype	@"ET_EXEC"


//--------------------- .note.nv.tkinfo           --------------------------
	.section	.note.nv.tkinfo,"",@"SHT_NOTE"
	.sectionflags	@"SHF_NOTE_NV_TKINFO"
	.tkinfo
        /*0018*/ 	.word	0x00000002
        /*0030*/ 	.string	""
        /*0030*/ 	.string	"ptxas"
        /*0030*/ 	.string	"Cuda compilation tools, release 13.0, V13.0.88"
        /*0030*/ 	.string	"Build cuda_13.0.r13.0/compiler.36424714_0"
        /*0030*/ 	.string	"-arch sm_100 -m 64 "



//--------------------- .note.nv.cuinfo           --------------------------
	.section	.note.nv.cuinfo,"",@"SHT_NOTE"
	.sectionflags	@"SHF_NOTE_NV_CUINFO"
        /*0018*/ 	.short	0x0002
        /*001a*/ 	.short	0x0064
        /*001c*/ 	.short	0x0082
	.zero		2


//--------------------- .nv.info                  --------------------------
	.section	.nv.info,"",@"SHT_CUDA_INFO"
	.align	4


	//----- nvinfo : EIATTR_REGCOUNT
	.align		4
        /*0000*/ 	.byte	0x04, 0x2f
        /*0002*/ 	.short	(.L_1 - .L_0)
	.align		4
.L_0:
        /*0004*/ 	.word	index@(_Z14iteratePoissonPfS_S_)
        /*0008*/ 	.word	0x00000011


	//----- nvinfo : EIATTR_FRAME_SIZE
	.align		4
.L_1:
        /*000c*/ 	.byte	0x04, 0x11
        /*000e*/ 	.short	(.L_3 - .L_2)
	.align		4
.L_2:
        /*0010*/ 	.word	index@(_Z14iteratePoissonPfS_S_)
        /*0014*/ 	.word	0x00000000


	//----- nvinfo : EIATTR_MIN_STACK_SIZE
	.align		4
.L_3:
        /*0018*/ 	.byte	0x04, 0x12
        /*001a*/ 	.short	(.L_5 - .L_4)
	.align		4
.L_4:
        /*001c*/ 	.word	index@(_Z14iteratePoissonPfS_S_)
        /*0020*/ 	.word	0x00000000
.L_5:


//--------------------- .nv.compat                --------------------------
	.section	.nv.compat,"",@"SHT_CUDA_COMPAT_INFO"
	.align	4
        /*0000*/ 	.byte	0x02, 0x09, 0x00, 0x00, 0x02, 0x02, 0x01, 0x00, 0x02, 0x05, 0x05, 0x00, 0x03, 0x07, 0x01, 0x01
        /*0010*/ 	.byte	0x02, 0x03, 0x00, 0x00, 0x02, 0x06, 0x01, 0x00, 0x04, 0x0b, 0x08, 0x00, 0x01, 0x00, 0x00, 0x00
        /*0020*/ 	.byte	0x00, 0x00, 0x00, 0x00


//--------------------- .nv.info._Z14iteratePoissonPfS_S_ --------------------------
	.section	.nv.info._Z14iteratePoissonPfS_S_,"",@"SHT_CUDA_INFO"
	.sectionflags	@""
	.align	4


	//----- nvinfo : EIATTR_CUDA_API_VERSION
	.align		4
        /*0000*/ 	.byte	0x04, 0x37
        /*0002*/ 	.short	(.L_7 - .L_6)
.L_6:
        /*0004*/ 	.word	0x00000082


	//----- nvinfo : EIATTR_KPARAM_INFO
	.align		4
.L_7:
        /*0008*/ 	.byte	0x04, 0x17
        /*000a*/ 	.short	(.L_9 - .L_8)
.L_8:
        /*000c*/ 	.word	0x00000000
        /*0010*/ 	.short	0x0002
        /*0012*/ 	.short	0x0010
        /*0014*/ 	.byte	0x00, 0xf5, 0x21, 0x00


	//----- nvinfo : EIATTR_KPARAM_INFO
	.align		4
.L_9:
        /*0018*/ 	.byte	0x04, 0x17
        /*001a*/ 	.short	(.L_11 - .L_10)
.L_10:
        /*001c*/ 	.word	0x00000000
        /*0020*/ 	.short	0x0001
        /*0022*/ 	.short	0x0008
        /*0024*/ 	.byte	0x00, 0xf5, 0x21, 0x00


	//----- nvinfo : EIATTR_KPARAM_INFO
	.align		4
.L_11:
        /*0028*/ 	.byte	0x04, 0x17
        /*002a*/ 	.short	(.L_13 - .L_12)
.L_12:
        /*002c*/ 	.word	0x00000000
        /*0030*/ 	.short	0x0000
        /*0032*/ 	.short	0x0000
        /*0034*/ 	.byte	0x00, 0xf5, 0x21, 0x00


	//----- nvinfo : EIATTR_SPARSE_MMA_MASK
	.align		4
.L_13:
        /*0038*/ 	.byte	0x03, 0x50
        /*003a*/ 	.short	0x0000


	//----- nvinfo : EIATTR_MAXREG_COUNT
	.align		4
        /*003c*/ 	.byte	0x03, 0x1b
        /*003e*/ 	.short	0x00ff


	//----- nvinfo : EIATTR_MERCURY_ISA_VERSION
	.align		4
        /*0040*/ 	.byte	0x03, 0x5f
        /*0042*/ 	.short	0x0101


	//----- nvinfo : EIATTR_VRC_CTA_INIT_COUNT
	.align		4
        /*0044*/ 	.byte	0x02, 0x4a
	.zero		1
	.zero		1


	//----- nvinfo : EIATTR_EXIT_INSTR_OFFSETS
	.align		4
        /*0048*/ 	.byte	0x04, 0x1c
        /*004a*/ 	.short	(.L_15 - .L_14)


	//   ....[0]....
.L_14:
        /*004c*/ 	.word	0x000000c0


	//   ....[1]....
        /*0050*/ 	.word	0x000002a0


	//----- nvinfo : EIATTR_CBANK_PARAM_SIZE
	.align		4
.L_15:
        /*0054*/ 	.byte	0x03, 0x19
        /*0056*/ 	.short	0x0018


	//----- nvinfo : EIATTR_PARAM_CBANK
	.align		4
        /*0058*/ 	.byte	0x04, 0x0a
        /*005a*/ 	.short	(.L_17 - .L_16)
	.align		4
.L_16:
        /*005c*/ 	.word	index@(.nv.constant0._Z14iteratePoissonPfS_S_)
        /*0060*/ 	.short	0x0380
        /*0062*/ 	.short	0x0018


	//----- nvinfo : EIATTR_SW_WAR
	.align		4
.L_17:
        /*0064*/ 	.byte	0x04, 0x36
        /*0066*/ 	.short	(.L_19 - .L_18)
.L_18:
        /*0068*/ 	.word	0x00000008
.L_19:


//--------------------- .nv.callgraph             --------------------------
	.section	.nv.callgraph,"",@"SHT_CUDA_CALLGRAPH"
	.align	4
	.sectionentsize	8
	.align		4
        /*0000*/ 	.word	0x00000000
	.align		4
        /*0004*/ 	.word	0xffffffff
	.align		4
        /*0008*/ 	.word	0x00000000
	.align		4
        /*000c*/ 	.word	0xfffffffe
	.align		4
        /*0010*/ 	.word	0x00000000
	.align		4
        /*0014*/ 	.word	0xfffffffd
	.align		4
        /*0018*/ 	.word	0x00000000
	.align		4
        /*001c*/ 	.word	0xfffffffc


//--------------------- .text._Z14iteratePoissonPfS_S_ --------------------------
	.section	.text._Z14iteratePoissonPfS_S_,"ax",@progbits
	.align	128
        .global         _Z14iteratePoissonPfS_S_
        .type           _Z14iteratePoissonPfS_S_,@function
        .size           _Z14iteratePoissonPfS_S_,(.L_x_1 - _Z14iteratePoissonPfS_S_)
        .other          _Z14iteratePoissonPfS_S_,@"STO_CUDA_ENTRY STV_DEFAULT"
_Z14iteratePoissonPfS_S_:
.text._Z14iteratePoissonPfS_S_:
[----:B------:R-:W-:Y:S01]  /*0000*/  LDC R1, c[0x0][0x37c] ;  /* 0x0000df00ff017b82 */ /* 0x000fe20000000800 */
[----:B------:R-:W0:Y:S07]  /*0010*/  S2R R2, SR_TID.Y ;  /* 0x0000000000027919 */ /* 0x000e2e0000002200 */
[----:B------:R-:W1:Y:S01]  /*0020*/  LDC R0, c[0x0][0x360] ;  /* 0x0000d800ff007b82 */ /* 0x000e620000000800 */
[----:B------:R-:W1:Y:S07]  /*0030*/  S2R R5, SR_TID.X ;  /* 0x0000000000057919 */ /* 0x000e6e0000002100 */
[----:B------:R-:W0:Y:S08]  /*0040*/  S2UR UR5, SR_CTAID.Y ;  /* 0x00000000000579c3 */ /* 0x000e300000002600 */
[----:B------:R-:W0:Y:S08]  /*0050*/  LDC R3, c[0x0][0x364] ;  /* 0x0000d900ff037b82 */ /* 0x000e300000000800 */
[----:B------:R-:W1:Y:S01]  /*0060*/  S2UR UR4, SR_CTAID.X ;  /* 0x00000000000479c3 */ /* 0x000e620000002500 */
[----:B0-----:R-:W-:-:S02]  /*0070*/  IMAD R3, R3, UR5, R2 ;  /* 0x0000000503037c24 */ /* 0x001fc4000f8e0202 */
[----:B-1----:R-:W-:-:S03]  /*0080*/  IMAD R0, R0, UR4, R5 ;  /* 0x0000000400007c24 */ /* 0x002fc6000f8e0205 */
[----:B------:R-:W-:-:S04]  /*0090*/  IADD3 R5, PT, PT, R3, -0x1, RZ ;  /* 0xffffffff03057810 */ /* 0x000fc80007ffe0ff */
[----:B------:R-:W-:-:S04]  /*00a0*/  VIADDMNMX.U32 R5, R0, 0xffffffff, R5, !PT ;  /* 0xffffffff00057846 */ /* 0x000fc80007800005 */
[----:B------:R-:W-:-:S13]  /*00b0*/  ISETP.GT.U32.AND P0, PT, R5, 0x5, PT ;  /* 0x000000050500780c */ /* 0x000fda0003f04070 */
[----:B------:R-:W-:Y:S05]  /*00c0*/  @P0 EXIT ;  /* 0x000000000000094d */ /* 0x000fea0003800000 */
[----:B------:R-:W0:Y:S01]  /*00d0*/  LDC.64 R8, c[0x0][0x390] ;  /* 0x0000e400ff087b82 */ /* 0x000e220000000a00 */
[----:B------:R-:W1:Y:S01]  /*00e0*/  LDCU.64 UR4, c[0x0][0x358] ;  /* 0x00006b00ff0477ac */ /* 0x000e620008000a00 */
[----:B------:R-:W-:-:S04]  /*00f0*/  LEA R0, R3, R0, 0x3 ;  /* 0x0000000003007211 */ /* 0x000fc800078e18ff */
[C---:B------:R-:W-:Y:S02]  /*0100*/  IADD3 R3, PT, PT, R0.reuse, -0x8, RZ ;  /* 0xfffffff800037810 */ /* 0x040fe40007ffe0ff */
[----:B------:R-:W2:Y:S01]  /*0110*/  LDC.64 R10, c[0x0][0x380] ;  /* 0x0000e000ff0a7b82 */ /* 0x000ea20000000a00 */
[C---:B------:R-:W-:Y:S02]  /*0120*/  IADD3 R5, PT, PT, R0.reuse, 0x8, RZ ;  /* 0x0000000800057810 */ /* 0x040fe40007ffe0ff */
[----:B------:R-:W-:Y:S01]  /*0130*/  IADD3 R7, PT, PT, R0, -0x1, RZ ;  /* 0xffffffff00077810 */ /* 0x000fe20007ffe0ff */
[----:B0-----:R-:W-:-:S04]  /*0140*/  IMAD.WIDE.U32 R2, R3, 0x4, R8 ;  /* 0x0000000403027825 */ /* 0x001fc800078e0008 */
[--C-:B------:R-:W-:Y:S02]  /*0150*/  IMAD.WIDE.U32 R4, R5, 0x4, R8.reuse ;  /* 0x0000000405047825 */ /* 0x100fe400078e0008 */
[----:B-1----:R-:W3:Y:S02]  /*0160*/  LDG.E R2, desc[UR4][R2.64] ;  /* 0x0000000402027981 */ /* 0x002ee4000c1e1900 */
[----:B------:R-:W-:Y:S02]  /*0170*/  IMAD.WIDE.U32 R6, R7, 0x4, R8 ;  /* 0x0000000407067825 */ /* 0x000fe400078e0008 */
[----:B------:R-:W3:Y:S02]  /*0180*/  LDG.E R5, desc[UR4][R4.64] ;  /* 0x0000000404057981 */ /* 0x000ee4000c1e1900 */
[C---:B--2---:R-:W-:Y:S02]  /*0190*/  IMAD.WIDE.U32 R10, R0.reuse, 0x4, R10 ;  /* 0x00000004000a7825 */ /* 0x044fe400078e000a */
[----:B------:R-:W2:Y:S02]  /*01a0*/  LDG.E R7, desc[UR4][R6.64] ;  /* 0x0000000406077981 */ /* 0x000ea4000c1e1900 */
[----:B------:R-:W-:-:S02]  /*01b0*/  IMAD.WIDE.U32 R8, R0, 0x4, R8 ;  /* 0x0000000400087825 */ /* 0x000fc400078e0008 */
[----:B------:R-:W4:Y:S04]  /*01c0*/  LDG.E R10, desc[UR4][R10.64] ;  /* 0x000000040a0a7981 */ /* 0x000f28000c1e1900 */
[----:B------:R-:W5:Y:S01]  /*01d0*/  LDG.E R9, desc[UR4][R8.64+0x4] ;  /* 0x0000040408097981 */ /* 0x000f62000c1e1900 */
[----:B---3--:R-:W-:Y:S02]  /*01e0*/  FADD R12, R2, R5 ;  /* 0x00000005020c7221 */ /* 0x008fe40000000000 */
[----:B------:R-:W0:Y:S02]  /*01f0*/  LDC.64 R4, c[0x0][0x388] ;  /* 0x0000e200ff047b82 */ /* 0x000e240000000a00 */
[----:B--2---:R-:W-:Y:S02]  /*0200*/  FADD R14, R12, R7 ;  /* 0x000000070c0e7221 */ /* 0x004fe40000000000 */
[----:B----4-:R-:W1:Y:S02]  /*0210*/  F2F.F64.F32 R12, R10 ;  /* 0x0000000a000c7310 */ /* 0x010e640000201800 */
[----:B-----5:R-:W-:-:S04]  /*0220*/  FADD R14, R14, R9 ;  /* 0x000000090e0e7221 */ /* 0x020fc80000000000 */
[----:B------:R-:W-:-:S04]  /*0230*/  FMUL R14, R14, 0.25 ;  /* 0x3e8000000e0e7820 */ /* 0x000fc80000400000 */
[----:B------:R-:W2:Y:S01]  /*0240*/  F2F.F64.F32 R2, R14 ;  /* 0x0000000e00027310 */ /* 0x000ea20000201800 */
[----:B-1----:R-:W-:-:S08]  /*0250*/  DMUL R12, R12, 0.125 ;  /* 0x3fc000000c0c7828 */ /* 0x002fd00000000000 */
[----:B--2---:R-:W-:-:S10]  /*0260*/  DFMA R2, R12, 0.125, R2 ;  /* 0x3fc000000c02782b */ /* 0x004fd40000000002 */
[----:B------:R-:W1:Y:S01]  /*0270*/  F2F.F32.F64 R3, R2 ;  /* 0x0000000200037310 */ /* 0x000e620000301000 */
[----:B0-----:R-:W-:-:S05]  /*0280*/  IMAD.WIDE.U32 R4, R0, 0x4, R4 ;  /* 0x0000000400047825 */ /* 0x001fca00078e0004 */
[----:B-1----:R-:W-:Y:S01]  /*0290*/  STG.E desc[UR4][R4.64], R3 ;  /* 0x0000000304007986 */ /* 0x002fe2000c101904 */
[----:B------:R-:W-:Y:S05]  /*02a0*/  EXIT ;  /* 0x000000000000794d */ /* 0x000fea0003800000 */
.L_x_0:
[----:B------:R-:W-:-:S00]  /*02b0*/  BRA `(.L_x_0) ;  /* 0xfffffffc00fc7947 */ /* 0x000fc0000383ffff */
[----:B------:R-:W-:-:S00]  /*02c0*/  NOP ;  /* 0x0000000000007918 */ /* 0x000fc00000000000 */
        /* <DEDUP_REMOVED lines=11> */
.L_x_1:


//--------------------- .nv.shared.reserved.0     --------------------------
	.section	.nv.shared.reserved.0,"aw",@nobits
	.weak		__nv_reservedSMEM_offset_0_alias
	.size		__nv_reservedSMEM_offset_0_alias, 0, 64
	.other		__nv_reservedSMEM_offset_0_alias,@"STO_CUDA_RESERVED_SHARED STV_DEFAULT"
__nv_reservedSMEM_offset_0_alias:
	.zero		0
	.zero		64


//--------------------- .nv.constant0._Z14iteratePoissonPfS_S_ --------------------------
	.section	.nv.constant0._Z14iteratePoissonPfS_S_,"a",@progbits
	.sectionflags	@""
	.align	4
.nv.constant0._Z14iteratePoissonPfS_S_:
	.zero		920


//--------------------- SYMBOLS --------------------------

	.type		.nv.reservedSmem.offset0,@object
	.size		.nv.reservedSmem.offset0,0x4
